//
// Generated by NVIDIA NVVM Compiler
//
// Compiler Build ID: CL-36424714
// Cuda compilation tools, release 13.0, V13.0.88
// Based on NVVM 20.0.0
//

.version 9.0
.target sm_100
.address_size 64

	// .globl	main_kernel0
// _ZZ12main_kernel0E8A_shared has been demoted
// _ZZ12main_kernel0E8B_shared has been demoted

.visible .entry main_kernel0(
	.param .u64 .ptr .align 1 main_kernel0_param_0,
	.param .u64 .ptr .align 1 main_kernel0_param_1,
	.param .u64 .ptr .align 1 main_kernel0_param_2
)
.maxntid 128
{
	.reg .pred 	%p<3>;
	.reg .b32 	%r<58>;
	.reg .b32 	%f<882>;
	.reg .b64 	%rd<16>;
	// demoted variable
	.shared .align 4 .b8 _ZZ12main_kernel0E8A_shared[16384];
	// demoted variable
	.shared .align 4 .b8 _ZZ12main_kernel0E8B_shared[16384];
	mov.u32 	%r11, %tid.x;
	mov.u32 	%r12, %ctaid.x;
	mul.hi.u32 	%r13, %r12, 715827883;
	shr.u32 	%r14, %r13, 2;
	mul.lo.s32 	%r15, %r14, 393216;
	shr.u32 	%r16, %r11, 4;
	mul.lo.s32 	%r17, %r16, 3072;
	or.b32  	%r1, %r15, %r17;
	mul.lo.s32 	%r18, %r14, 24;
	sub.s32 	%r19, %r12, %r18;
	shl.b32 	%r2, %r19, 7;
	mov.b32 	%r55, 0;
	mov.f32 	%f754, 0f00000000;
	shl.b32 	%r22, %r11, 7;
	and.b32  	%r23, %r22, 14336;
	mov.f32 	%f755, %f754;
	mov.f32 	%f756, %f754;
	mov.f32 	%f757, %f754;
	mov.f32 	%f758, %f754;
	mov.f32 	%f759, %f754;
	mov.f32 	%f760, %f754;
	mov.f32 	%f761, %f754;
	mov.f32 	%f762, %f754;
	mov.f32 	%f763, %f754;
	mov.f32 	%f764, %f754;
	mov.f32 	%f765, %f754;
	mov.f32 	%f766, %f754;
	mov.f32 	%f767, %f754;
	mov.f32 	%f768, %f754;
	mov.f32 	%f769, %f754;
	mov.f32 	%f770, %f754;
	mov.f32 	%f771, %f754;
	mov.f32 	%f772, %f754;
	mov.f32 	%f773, %f754;
	mov.f32 	%f774, %f754;
	mov.f32 	%f775, %f754;
	mov.f32 	%f776, %f754;
	mov.f32 	%f777, %f754;
	mov.f32 	%f778, %f754;
	mov.f32 	%f779, %f754;
	mov.f32 	%f780, %f754;
	mov.f32 	%f781, %f754;
	mov.f32 	%f782, %f754;
	mov.f32 	%f783, %f754;
	mov.f32 	%f784, %f754;
	mov.f32 	%f785, %f754;
	mov.f32 	%f786, %f754;
	mov.f32 	%f787, %f754;
	mov.f32 	%f788, %f754;
	mov.f32 	%f789, %f754;
	mov.f32 	%f790, %f754;
	mov.f32 	%f791, %f754;
	mov.f32 	%f792, %f754;
	mov.f32 	%f793, %f754;
	mov.f32 	%f794, %f754;
	mov.f32 	%f795, %f754;
	mov.f32 	%f796, %f754;
	mov.f32 	%f797, %f754;
	mov.f32 	%f798, %f754;
	mov.f32 	%f799, %f754;
	mov.f32 	%f800, %f754;
	mov.f32 	%f801, %f754;
	mov.f32 	%f802, %f754;
	mov.f32 	%f803, %f754;
	mov.f32 	%f804, %f754;
	mov.f32 	%f805, %f754;
	mov.f32 	%f806, %f754;
	mov.f32 	%f807, %f754;
	mov.f32 	%f808, %f754;
	mov.f32 	%f809, %f754;
	mov.f32 	%f810, %f754;
	mov.f32 	%f811, %f754;
	mov.f32 	%f812, %f754;
	mov.f32 	%f813, %f754;
	mov.f32 	%f814, %f754;
	mov.f32 	%f815, %f754;
	mov.f32 	%f816, %f754;
	mov.f32 	%f817, %f754;
	mov.f32 	%f818, %f754;
	mov.f32 	%f819, %f754;
	mov.f32 	%f820, %f754;
	mov.f32 	%f821, %f754;
	mov.f32 	%f822, %f754;
	mov.f32 	%f823, %f754;
	mov.f32 	%f824, %f754;
	mov.f32 	%f825, %f754;
	mov.f32 	%f826, %f754;
	mov.f32 	%f827, %f754;
	mov.f32 	%f828, %f754;
	mov.f32 	%f829, %f754;
	mov.f32 	%f830, %f754;
	mov.f32 	%f831, %f754;
	mov.f32 	%f832, %f754;
	mov.f32 	%f833, %f754;
	mov.f32 	%f834, %f754;
	mov.f32 	%f835, %f754;
	mov.f32 	%f836, %f754;
	mov.f32 	%f837, %f754;
	mov.f32 	%f838, %f754;
	mov.f32 	%f839, %f754;
	mov.f32 	%f840, %f754;
	mov.f32 	%f841, %f754;
	mov.f32 	%f842, %f754;
	mov.f32 	%f843, %f754;
	mov.f32 	%f844, %f754;
	mov.f32 	%f845, %f754;
	mov.f32 	%f846, %f754;
	mov.f32 	%f847, %f754;
	mov.f32 	%f848, %f754;
	mov.f32 	%f849, %f754;
	mov.f32 	%f850, %f754;
	mov.f32 	%f851, %f754;
	mov.f32 	%f852, %f754;
	mov.f32 	%f853, %f754;
	mov.f32 	%f854, %f754;
	mov.f32 	%f855, %f754;
	mov.f32 	%f856, %f754;
	mov.f32 	%f857, %f754;
	mov.f32 	%f858, %f754;
	mov.f32 	%f859, %f754;
	mov.f32 	%f860, %f754;
	mov.f32 	%f861, %f754;
	mov.f32 	%f862, %f754;
	mov.f32 	%f863, %f754;
	mov.f32 	%f864, %f754;
	mov.f32 	%f865, %f754;
	mov.f32 	%f866, %f754;
	mov.f32 	%f867, %f754;
	mov.f32 	%f868, %f754;
	mov.f32 	%f869, %f754;
	mov.f32 	%f870, %f754;
	mov.f32 	%f871, %f754;
	mov.f32 	%f872, %f754;
	mov.f32 	%f873, %f754;
	mov.f32 	%f874, %f754;
	mov.f32 	%f875, %f754;
	mov.f32 	%f876, %f754;
	mov.f32 	%f877, %f754;
	mov.f32 	%f878, %f754;
	mov.f32 	%f879, %f754;
	mov.f32 	%f880, %f754;
	mov.f32 	%f881, %f754;
$L__BB0_1:
	ld.param.u64 	%rd14, [main_kernel0_param_1];
	ld.param.u64 	%rd13, [main_kernel0_param_0];
	mov.u32 	%r24, _ZZ12main_kernel0E8A_shared;
	add.s32 	%r25, %r23, %r24;
	add.s32 	%r56, %r25, 1024;
	bar.sync 	0;
	shl.b32 	%r26, %r55, 5;
	shl.b32 	%r27, %r11, 1;
	and.b32  	%r28, %r27, 30;
	add.s32 	%r29, %r1, %r28;
	add.s32 	%r30, %r29, %r26;
	cvta.to.global.u64 	%rd4, %rd13;
	mul.wide.u32 	%rd5, %r30, 4;
	add.s64 	%rd6, %rd4, %rd5;
	ld.global.nc.v2.f32 	{%f386, %f387}, [%rd6];
	shl.b32 	%r31, %r11, 3;
	add.s32 	%r32, %r24, %r31;
	st.shared.v2.f32 	[%r32], {%f386, %f387};
	ld.global.nc.v2.f32 	{%f388, %f389}, [%rd6+98304];
	st.shared.v2.f32 	[%r32+1024], {%f388, %f389};
	ld.global.nc.v2.f32 	{%f390, %f391}, [%rd6+196608];
	st.shared.v2.f32 	[%r32+2048], {%f390, %f391};
	ld.global.nc.v2.f32 	{%f392, %f393}, [%rd6+294912];
	st.shared.v2.f32 	[%r32+3072], {%f392, %f393};
	ld.global.nc.v2.f32 	{%f394, %f395}, [%rd6+393216];
	st.shared.v2.f32 	[%r32+4096], {%f394, %f395};
	ld.global.nc.v2.f32 	{%f396, %f397}, [%rd6+491520];
	st.shared.v2.f32 	[%r32+5120], {%f396, %f397};
	ld.global.nc.v2.f32 	{%f398, %f399}, [%rd6+589824];
	st.shared.v2.f32 	[%r32+6144], {%f398, %f399};
	ld.global.nc.v2.f32 	{%f400, %f401}, [%rd6+688128];
	st.shared.v2.f32 	[%r32+7168], {%f400, %f401};
	ld.global.nc.v2.f32 	{%f402, %f403}, [%rd6+786432];
	st.shared.v2.f32 	[%r32+8192], {%f402, %f403};
	ld.global.nc.v2.f32 	{%f404, %f405}, [%rd6+884736];
	st.shared.v2.f32 	[%r32+9216], {%f404, %f405};
	ld.global.nc.v2.f32 	{%f406, %f407}, [%rd6+983040];
	st.shared.v2.f32 	[%r32+10240], {%f406, %f407};
	ld.global.nc.v2.f32 	{%f408, %f409}, [%rd6+1081344];
	st.shared.v2.f32 	[%r32+11264], {%f408, %f409};
	ld.global.nc.v2.f32 	{%f410, %f411}, [%rd6+1179648];
	st.shared.v2.f32 	[%r32+12288], {%f410, %f411};
	ld.global.nc.v2.f32 	{%f412, %f413}, [%rd6+1277952];
	st.shared.v2.f32 	[%r32+13312], {%f412, %f413};
	ld.global.nc.v2.f32 	{%f414, %f415}, [%rd6+1376256];
	st.shared.v2.f32 	[%r32+14336], {%f414, %f415};
	ld.global.nc.v2.f32 	{%f416, %f417}, [%rd6+1474560];
	st.shared.v2.f32 	[%r32+15360], {%f416, %f417};
	shr.u32 	%r33, %r11, 5;
	mad.lo.s32 	%r34, %r33, 3072, %r2;
	shl.b32 	%r35, %r11, 2;
	and.b32  	%r36, %r35, 124;
	add.s32 	%r37, %r34, %r36;
	mad.lo.s32 	%r38, %r55, 98304, %r37;
	cvta.to.global.u64 	%rd7, %rd14;
	mul.wide.u32 	%rd8, %r38, 4;
	add.s64 	%rd9, %rd7, %rd8;
	ld.global.nc.v4.f32 	{%f418, %f419, %f420, %f421}, [%rd9];
	shl.b32 	%r39, %r11, 4;
	mov.u32 	%r40, _ZZ12main_kernel0E8B_shared;
	add.s32 	%r41, %r40, %r39;
	st.shared.v4.f32 	[%r41], {%f418, %f419, %f420, %f421};
	ld.global.nc.v4.f32 	{%f422, %f423, %f424, %f425}, [%rd9+49152];
	st.shared.v4.f32 	[%r41+2048], {%f422, %f423, %f424, %f425};
	ld.global.nc.v4.f32 	{%f426, %f427, %f428, %f429}, [%rd9+98304];
	st.shared.v4.f32 	[%r41+4096], {%f426, %f427, %f428, %f429};
	ld.global.nc.v4.f32 	{%f430, %f431, %f432, %f433}, [%rd9+147456];
	st.shared.v4.f32 	[%r41+6144], {%f430, %f431, %f432, %f433};
	ld.global.nc.v4.f32 	{%f434, %f435, %f436, %f437}, [%rd9+196608];
	st.shared.v4.f32 	[%r41+8192], {%f434, %f435, %f436, %f437};
	ld.global.nc.v4.f32 	{%f438, %f439, %f440, %f441}, [%rd9+245760];
	st.shared.v4.f32 	[%r41+10240], {%f438, %f439, %f440, %f441};
	ld.global.nc.v4.f32 	{%f442, %f443, %f444, %f445}, [%rd9+294912];
	st.shared.v4.f32 	[%r41+12288], {%f442, %f443, %f444, %f445};
	ld.global.nc.v4.f32 	{%f446, %f447, %f448, %f449}, [%rd9+344064];
	st.shared.v4.f32 	[%r41+14336], {%f446, %f447, %f448, %f449};
	bar.sync 	0;
	mov.b32 	%r57, 512;
$L__BB0_2:
	ld.shared.f32 	%f450, [%r56+-1024];
	mov.u32 	%r42, %tid.x;
	shl.b32 	%r43, %r42, 4;
	and.b32  	%r44, %r43, 240;
	mov.u32 	%r45, _ZZ12main_kernel0E8B_shared;
	add.s32 	%r46, %r45, %r44;
	add.s32 	%r47, %r46, %r57;
	ld.shared.f32 	%f451, [%r47+-512];
	fma.rn.f32 	%f452, %f450, %f451, %f881;
	ld.shared.f32 	%f453, [%r47+-256];
	fma.rn.f32 	%f454, %f450, %f453, %f817;
	ld.shared.f32 	%f455, [%r47+-508];
	fma.rn.f32 	%f456, %f450, %f455, %f880;
	ld.shared.f32 	%f457, [%r47+-252];
	fma.rn.f32 	%f458, %f450, %f457, %f816;
	ld.shared.f32 	%f459, [%r47+-504];
	fma.rn.f32 	%f460, %f450, %f459, %f879;
	ld.shared.f32 	%f461, [%r47+-248];
	fma.rn.f32 	%f462, %f450, %f461, %f815;
	ld.shared.f32 	%f463, [%r47+-500];
	fma.rn.f32 	%f464, %f450, %f463, %f878;
	ld.shared.f32 	%f465, [%r47+-244];
	fma.rn.f32 	%f466, %f450, %f465, %f814;
	ld.shared.f32 	%f467, [%r56+-896];
	fma.rn.f32 	%f468, %f467, %f451, %f877;
	fma.rn.f32 	%f469, %f467, %f453, %f813;
	fma.rn.f32 	%f470, %f467, %f455, %f876;
	fma.rn.f32 	%f471, %f467, %f457, %f812;
	fma.rn.f32 	%f472, %f467, %f459, %f875;
	fma.rn.f32 	%f473, %f467, %f461, %f811;
	fma.rn.f32 	%f474, %f467, %f463, %f874;
	fma.rn.f32 	%f475, %f467, %f465, %f810;
	ld.shared.f32 	%f476, [%r56+-768];
	fma.rn.f32 	%f477, %f476, %f451, %f873;
	fma.rn.f32 	%f478, %f476, %f453, %f809;
	fma.rn.f32 	%f479, %f476, %f455, %f872;
	fma.rn.f32 	%f480, %f476, %f457, %f808;
	fma.rn.f32 	%f481, %f476, %f459, %f871;
	fma.rn.f32 	%f482, %f476, %f461, %f807;
	fma.rn.f32 	%f483, %f476, %f463, %f870;
	fma.rn.f32 	%f484, %f476, %f465, %f806;
	ld.shared.f32 	%f485, [%r56+-640];
	fma.rn.f32 	%f486, %f485, %f451, %f869;
	fma.rn.f32 	%f487, %f485, %f453, %f805;
	fma.rn.f32 	%f488, %f485, %f455, %f868;
	fma.rn.f32 	%f489, %f485, %f457, %f804;
	fma.rn.f32 	%f490, %f485, %f459, %f867;
	fma.rn.f32 	%f491, %f485, %f461, %f803;
	fma.rn.f32 	%f492, %f485, %f463, %f866;
	fma.rn.f32 	%f493, %f485, %f465, %f802;
	ld.shared.f32 	%f494, [%r56+-512];
	fma.rn.f32 	%f495, %f494, %f451, %f865;
	fma.rn.f32 	%f496, %f494, %f453, %f801;
	fma.rn.f32 	%f497, %f494, %f455, %f864;
	fma.rn.f32 	%f498, %f494, %f457, %f800;
	fma.rn.f32 	%f499, %f494, %f459, %f863;
	fma.rn.f32 	%f500, %f494, %f461, %f799;
	fma.rn.f32 	%f501, %f494, %f463, %f862;
	fma.rn.f32 	%f502, %f494, %f465, %f798;
	ld.shared.f32 	%f503, [%r56+-384];
	fma.rn.f32 	%f504, %f503, %f451, %f861;
	fma.rn.f32 	%f505, %f503, %f453, %f797;
	fma.rn.f32 	%f506, %f503, %f455, %f860;
	fma.rn.f32 	%f507, %f503, %f457, %f796;
	fma.rn.f32 	%f508, %f503, %f459, %f859;
	fma.rn.f32 	%f509, %f503, %f461, %f795;
	fma.rn.f32 	%f510, %f503, %f463, %f858;
	fma.rn.f32 	%f511, %f503, %f465, %f794;
	ld.shared.f32 	%f512, [%r56+-256];
	fma.rn.f32 	%f513, %f512, %f451, %f857;
	fma.rn.f32 	%f514, %f512, %f453, %f793;
	fma.rn.f32 	%f515, %f512, %f455, %f856;
	fma.rn.f32 	%f516, %f512, %f457, %f792;
	fma.rn.f32 	%f517, %f512, %f459, %f855;
	fma.rn.f32 	%f518, %f512, %f461, %f791;
	fma.rn.f32 	%f519, %f512, %f463, %f854;
	fma.rn.f32 	%f520, %f512, %f465, %f790;
	ld.shared.f32 	%f521, [%r56+-128];
	fma.rn.f32 	%f522, %f521, %f451, %f853;
	fma.rn.f32 	%f523, %f521, %f453, %f789;
	fma.rn.f32 	%f524, %f521, %f455, %f852;
	fma.rn.f32 	%f525, %f521, %f457, %f788;
	fma.rn.f32 	%f526, %f521, %f459, %f851;
	fma.rn.f32 	%f527, %f521, %f461, %f787;
	fma.rn.f32 	%f528, %f521, %f463, %f850;
	fma.rn.f32 	%f529, %f521, %f465, %f786;
	ld.shared.f32 	%f530, [%r56+-1020];
	ld.shared.f32 	%f531, [%r47];
	fma.rn.f32 	%f881, %f530, %f531, %f452;
	ld.shared.f32 	%f532, [%r47+256];
	fma.rn.f32 	%f817, %f530, %f532, %f454;
	ld.shared.f32 	%f533, [%r47+4];
	fma.rn.f32 	%f880, %f530, %f533, %f456;
	ld.shared.f32 	%f534, [%r47+260];
	fma.rn.f32 	%f816, %f530, %f534, %f458;
	ld.shared.f32 	%f535, [%r47+8];
	fma.rn.f32 	%f879, %f530, %f535, %f460;
	ld.shared.f32 	%f536, [%r47+264];
	fma.rn.f32 	%f815, %f530, %f536, %f462;
	ld.shared.f32 	%f537, [%r47+12];
	fma.rn.f32 	%f878, %f530, %f537, %f464;
	ld.shared.f32 	%f538, [%r47+268];
	fma.rn.f32 	%f814, %f530, %f538, %f466;
	ld.shared.f32 	%f539, [%r56+-892];
	fma.rn.f32 	%f877, %f539, %f531, %f468;
	fma.rn.f32 	%f813, %f539, %f532, %f469;
	fma.rn.f32 	%f876, %f539, %f533, %f470;
	fma.rn.f32 	%f812, %f539, %f534, %f471;
	fma.rn.f32 	%f875, %f539, %f535, %f472;
	fma.rn.f32 	%f811, %f539, %f536, %f473;
	fma.rn.f32 	%f874, %f539, %f537, %f474;
	fma.rn.f32 	%f810, %f539, %f538, %f475;
	ld.shared.f32 	%f540, [%r56+-764];
	fma.rn.f32 	%f873, %f540, %f531, %f477;
	fma.rn.f32 	%f809, %f540, %f532, %f478;
	fma.rn.f32 	%f872, %f540, %f533, %f479;
	fma.rn.f32 	%f808, %f540, %f534, %f480;
	fma.rn.f32 	%f871, %f540, %f535, %f481;
	fma.rn.f32 	%f807, %f540, %f536, %f482;
	fma.rn.f32 	%f870, %f540, %f537, %f483;
	fma.rn.f32 	%f806, %f540, %f538, %f484;
	ld.shared.f32 	%f541, [%r56+-636];
	fma.rn.f32 	%f869, %f541, %f531, %f486;
	fma.rn.f32 	%f805, %f541, %f532, %f487;
	fma.rn.f32 	%f868, %f541, %f533, %f488;
	fma.rn.f32 	%f804, %f541, %f534, %f489;
	fma.rn.f32 	%f867, %f541, %f535, %f490;
	fma.rn.f32 	%f803, %f541, %f536, %f491;
	fma.rn.f32 	%f866, %f541, %f537, %f492;
	fma.rn.f32 	%f802, %f541, %f538, %f493;
	ld.shared.f32 	%f542, [%r56+-508];
	fma.rn.f32 	%f865, %f542, %f531, %f495;
	fma.rn.f32 	%f801, %f542, %f532, %f496;
	fma.rn.f32 	%f864, %f542, %f533, %f497;
	fma.rn.f32 	%f800, %f542, %f534, %f498;
	fma.rn.f32 	%f863, %f542, %f535, %f499;
	fma.rn.f32 	%f799, %f542, %f536, %f500;
	fma.rn.f32 	%f862, %f542, %f537, %f501;
	fma.rn.f32 	%f798, %f542, %f538, %f502;
	ld.shared.f32 	%f543, [%r56+-380];
	fma.rn.f32 	%f861, %f543, %f531, %f504;
	fma.rn.f32 	%f797, %f543, %f532, %f505;
	fma.rn.f32 	%f860, %f543, %f533, %f506;
	fma.rn.f32 	%f796, %f543, %f534, %f507;
	fma.rn.f32 	%f859, %f543, %f535, %f508;
	fma.rn.f32 	%f795, %f543, %f536, %f509;
	fma.rn.f32 	%f858, %f543, %f537, %f510;
	fma.rn.f32 	%f794, %f543, %f538, %f511;
	ld.shared.f32 	%f544, [%r56+-252];
	fma.rn.f32 	%f857, %f544, %f531, %f513;
	fma.rn.f32 	%f793, %f544, %f532, %f514;
	fma.rn.f32 	%f856, %f544, %f533, %f515;
	fma.rn.f32 	%f792, %f544, %f534, %f516;
	fma.rn.f32 	%f855, %f544, %f535, %f517;
	fma.rn.f32 	%f791, %f544, %f536, %f518;
	fma.rn.f32 	%f854, %f544, %f537, %f519;
	fma.rn.f32 	%f790, %f544, %f538, %f520;
	ld.shared.f32 	%f545, [%r56+-124];
	fma.rn.f32 	%f853, %f545, %f531, %f522;
	fma.rn.f32 	%f789, %f545, %f532, %f523;
	fma.rn.f32 	%f852, %f545, %f533, %f524;
	fma.rn.f32 	%f788, %f545, %f534, %f525;
	fma.rn.f32 	%f851, %f545, %f535, %f526;
	fma.rn.f32 	%f787, %f545, %f536, %f527;
	fma.rn.f32 	%f850, %f545, %f537, %f528;
	fma.rn.f32 	%f786, %f545, %f538, %f529;
	ld.shared.f32 	%f546, [%r56];
	fma.rn.f32 	%f547, %f546, %f451, %f849;
	fma.rn.f32 	%f548, %f546, %f453, %f785;
	fma.rn.f32 	%f549, %f546, %f455, %f848;
	fma.rn.f32 	%f550, %f546, %f457, %f784;
	fma.rn.f32 	%f551, %f546, %f459, %f847;
	fma.rn.f32 	%f552, %f546, %f461, %f783;
	fma.rn.f32 	%f553, %f546, %f463, %f846;
	fma.rn.f32 	%f554, %f546, %f465, %f782;
	ld.shared.f32 	%f555, [%r56+128];
	fma.rn.f32 	%f556, %f555, %f451, %f845;
	fma.rn.f32 	%f557, %f555, %f453, %f781;
	fma.rn.f32 	%f558, %f555, %f455, %f844;
	fma.rn.f32 	%f559, %f555, %f457, %f780;
	fma.rn.f32 	%f560, %f555, %f459, %f843;
	fma.rn.f32 	%f561, %f555, %f461, %f779;
	fma.rn.f32 	%f562, %f555, %f463, %f842;
	fma.rn.f32 	%f563, %f555, %f465, %f778;
	ld.shared.f32 	%f564, [%r56+256];
	fma.rn.f32 	%f565, %f564, %f451, %f841;
	fma.rn.f32 	%f566, %f564, %f453, %f777;
	fma.rn.f32 	%f567, %f564, %f455, %f840;
	fma.rn.f32 	%f568, %f564, %f457, %f776;
	fma.rn.f32 	%f569, %f564, %f459, %f839;
	fma.rn.f32 	%f570, %f564, %f461, %f775;
	fma.rn.f32 	%f571, %f564, %f463, %f838;
	fma.rn.f32 	%f572, %f564, %f465, %f774;
	ld.shared.f32 	%f573, [%r56+384];
	fma.rn.f32 	%f574, %f573, %f451, %f837;
	fma.rn.f32 	%f575, %f573, %f453, %f773;
	fma.rn.f32 	%f576, %f573, %f455, %f836;
	fma.rn.f32 	%f577, %f573, %f457, %f772;
	fma.rn.f32 	%f578, %f573, %f459, %f835;
	fma.rn.f32 	%f579, %f573, %f461, %f771;
	fma.rn.f32 	%f580, %f573, %f463, %f834;
	fma.rn.f32 	%f581, %f573, %f465, %f770;
	ld.shared.f32 	%f582, [%r56+512];
	fma.rn.f32 	%f583, %f582, %f451, %f833;
	fma.rn.f32 	%f584, %f582, %f453, %f769;
	fma.rn.f32 	%f585, %f582, %f455, %f832;
	fma.rn.f32 	%f586, %f582, %f457, %f768;
	fma.rn.f32 	%f587, %f582, %f459, %f831;
	fma.rn.f32 	%f588, %f582, %f461, %f767;
	fma.rn.f32 	%f589, %f582, %f463, %f830;
	fma.rn.f32 	%f590, %f582, %f465, %f766;
	ld.shared.f32 	%f591, [%r56+640];
	fma.rn.f32 	%f592, %f591, %f451, %f829;
	fma.rn.f32 	%f593, %f591, %f453, %f765;
	fma.rn.f32 	%f594, %f591, %f455, %f828;
	fma.rn.f32 	%f595, %f591, %f457, %f764;
	fma.rn.f32 	%f596, %f591, %f459, %f827;
	fma.rn.f32 	%f597, %f591, %f461, %f763;
	fma.rn.f32 	%f598, %f591, %f463, %f826;
	fma.rn.f32 	%f599, %f591, %f465, %f762;
	ld.shared.f32 	%f600, [%r56+768];
	fma.rn.f32 	%f601, %f600, %f451, %f825;
	fma.rn.f32 	%f602, %f600, %f453, %f761;
	fma.rn.f32 	%f603, %f600, %f455, %f824;
	fma.rn.f32 	%f604, %f600, %f457, %f760;
	fma.rn.f32 	%f605, %f600, %f459, %f823;
	fma.rn.f32 	%f606, %f600, %f461, %f759;
	fma.rn.f32 	%f607, %f600, %f463, %f822;
	fma.rn.f32 	%f608, %f600, %f465, %f758;
	ld.shared.f32 	%f609, [%r56+896];
	fma.rn.f32 	%f610, %f609, %f451, %f821;
	fma.rn.f32 	%f611, %f609, %f453, %f757;
	fma.rn.f32 	%f612, %f609, %f455, %f820;
	fma.rn.f32 	%f613, %f609, %f457, %f756;
	fma.rn.f32 	%f614, %f609, %f459, %f819;
	fma.rn.f32 	%f615, %f609, %f461, %f755;
	fma.rn.f32 	%f616, %f609, %f463, %f818;
	fma.rn.f32 	%f617, %f609, %f465, %f754;
	ld.shared.f32 	%f618, [%r56+4];
	fma.rn.f32 	%f849, %f618, %f531, %f547;
	fma.rn.f32 	%f785, %f618, %f532, %f548;
	fma.rn.f32 	%f848, %f618, %f533, %f549;
	fma.rn.f32 	%f784, %f618, %f534, %f550;
	fma.rn.f32 	%f847, %f618, %f535, %f551;
	fma.rn.f32 	%f783, %f618, %f536, %f552;
	fma.rn.f32 	%f846, %f618, %f537, %f553;
	fma.rn.f32 	%f782, %f618, %f538, %f554;
	ld.shared.f32 	%f619, [%r56+132];
	fma.rn.f32 	%f845, %f619, %f531, %f556;
	fma.rn.f32 	%f781, %f619, %f532, %f557;
	fma.rn.f32 	%f844, %f619, %f533, %f558;
	fma.rn.f32 	%f780, %f619, %f534, %f559;
	fma.rn.f32 	%f843, %f619, %f535, %f560;
	fma.rn.f32 	%f779, %f619, %f536, %f561;
	fma.rn.f32 	%f842, %f619, %f537, %f562;
	fma.rn.f32 	%f778, %f619, %f538, %f563;
	ld.shared.f32 	%f620, [%r56+260];
	fma.rn.f32 	%f841, %f620, %f531, %f565;
	fma.rn.f32 	%f777, %f620, %f532, %f566;
	fma.rn.f32 	%f840, %f620, %f533, %f567;
	fma.rn.f32 	%f776, %f620, %f534, %f568;
	fma.rn.f32 	%f839, %f620, %f535, %f569;
	fma.rn.f32 	%f775, %f620, %f536, %f570;
	fma.rn.f32 	%f838, %f620, %f537, %f571;
	fma.rn.f32 	%f774, %f620, %f538, %f572;
	ld.shared.f32 	%f621, [%r56+388];
	fma.rn.f32 	%f837, %f621, %f531, %f574;
	fma.rn.f32 	%f773, %f621, %f532, %f575;
	fma.rn.f32 	%f836, %f621, %f533, %f576;
	fma.rn.f32 	%f772, %f621, %f534, %f577;
	fma.rn.f32 	%f835, %f621, %f535, %f578;
	fma.rn.f32 	%f771, %f621, %f536, %f579;
	fma.rn.f32 	%f834, %f621, %f537, %f580;
	fma.rn.f32 	%f770, %f621, %f538, %f581;
	ld.shared.f32 	%f622, [%r56+516];
	fma.rn.f32 	%f833, %f622, %f531, %f583;
	fma.rn.f32 	%f769, %f622, %f532, %f584;
	fma.rn.f32 	%f832, %f622, %f533, %f585;
	fma.rn.f32 	%f768, %f622, %f534, %f586;
	fma.rn.f32 	%f831, %f622, %f535, %f587;
	fma.rn.f32 	%f767, %f622, %f536, %f588;
	fma.rn.f32 	%f830, %f622, %f537, %f589;
	fma.rn.f32 	%f766, %f622, %f538, %f590;
	ld.shared.f32 	%f623, [%r56+644];
	fma.rn.f32 	%f829, %f623, %f531, %f592;
	fma.rn.f32 	%f765, %f623, %f532, %f593;
	fma.rn.f32 	%f828, %f623, %f533, %f594;
	fma.rn.f32 	%f764, %f623, %f534, %f595;
	fma.rn.f32 	%f827, %f623, %f535, %f596;
	fma.rn.f32 	%f763, %f623, %f536, %f597;
	fma.rn.f32 	%f826, %f623, %f537, %f598;
	fma.rn.f32 	%f762, %f623, %f538, %f599;
	ld.shared.f32 	%f624, [%r56+772];
	fma.rn.f32 	%f825, %f624, %f531, %f601;
	fma.rn.f32 	%f761, %f624, %f532, %f602;
	fma.rn.f32 	%f824, %f624, %f533, %f603;
	fma.rn.f32 	%f760, %f624, %f534, %f604;
	fma.rn.f32 	%f823, %f624, %f535, %f605;
	fma.rn.f32 	%f759, %f624, %f536, %f606;
	fma.rn.f32 	%f822, %f624, %f537, %f607;
	fma.rn.f32 	%f758, %f624, %f538, %f608;
	ld.shared.f32 	%f625, [%r56+900];
	fma.rn.f32 	%f821, %f625, %f531, %f610;
	fma.rn.f32 	%f757, %f625, %f532, %f611;
	fma.rn.f32 	%f820, %f625, %f533, %f612;
	fma.rn.f32 	%f756, %f625, %f534, %f613;
	fma.rn.f32 	%f819, %f625, %f535, %f614;
	fma.rn.f32 	%f755, %f625, %f536, %f615;
	fma.rn.f32 	%f818, %f625, %f537, %f616;
	fma.rn.f32 	%f754, %f625, %f538, %f617;
	add.s32 	%r57, %r57, 1024;
	add.s32 	%r56, %r56, 8;
	setp.ne.s32 	%p1, %r57, 16896;
	@%p1 bra 	$L__BB0_2;
	add.s32 	%r55, %r55, 1;
	setp.ne.s32 	%p2, %r55, 96;
	@%p2 bra 	$L__BB0_1;
	ld.param.u64 	%rd15, [main_kernel0_param_2];
	cvta.to.global.u64 	%rd10, %rd15;
	mov.u32 	%r48, %tid.x;
	shr.u32 	%r49, %r48, 4;
	mad.lo.s32 	%r50, %r49, 46080, %r1;
	add.s32 	%r51, %r50, %r2;
	shl.b32 	%r52, %r48, 2;
	and.b32  	%r53, %r52, 60;
	add.s32 	%r54, %r51, %r53;
	mul.wide.u32 	%rd11, %r54, 4;
	add.s64 	%rd12, %rd10, %rd11;
	st.global.f32 	[%rd12], %f881;
	st.global.f32 	[%rd12+256], %f817;
	st.global.f32 	[%rd12+4], %f880;
	st.global.f32 	[%rd12+260], %f816;
	st.global.f32 	[%rd12+8], %f879;
	st.global.f32 	[%rd12+264], %f815;
	st.global.f32 	[%rd12+12], %f878;
	st.global.f32 	[%rd12+268], %f814;
	st.global.f32 	[%rd12+12288], %f877;
	st.global.f32 	[%rd12+12544], %f813;
	st.global.f32 	[%rd12+12292], %f876;
	st.global.f32 	[%rd12+12548], %f812;
	st.global.f32 	[%rd12+12296], %f875;
	st.global.f32 	[%rd12+12552], %f811;
	st.global.f32 	[%rd12+12300], %f874;
	st.global.f32 	[%rd12+12556], %f810;
	st.global.f32 	[%rd12+24576], %f873;
	st.global.f32 	[%rd12+24832], %f809;
	st.global.f32 	[%rd12+24580], %f872;
	st.global.f32 	[%rd12+24836], %f808;
	st.global.f32 	[%rd12+24584], %f871;
	st.global.f32 	[%rd12+24840], %f807;
	st.global.f32 	[%rd12+24588], %f870;
	st.global.f32 	[%rd12+24844], %f806;
	st.global.f32 	[%rd12+36864], %f869;
	st.global.f32 	[%rd12+37120], %f805;
	st.global.f32 	[%rd12+36868], %f868;
	st.global.f32 	[%rd12+37124], %f804;
	st.global.f32 	[%rd12+36872], %f867;
	st.global.f32 	[%rd12+37128], %f803;
	st.global.f32 	[%rd12+36876], %f866;
	st.global.f32 	[%rd12+37132], %f802;
	st.global.f32 	[%rd12+49152], %f865;
	st.global.f32 	[%rd12+49408], %f801;
	st.global.f32 	[%rd12+49156], %f864;
	st.global.f32 	[%rd12+49412], %f800;
	st.global.f32 	[%rd12+49160], %f863;
	st.global.f32 	[%rd12+49416], %f799;
	st.global.f32 	[%rd12+49164], %f862;
	st.global.f32 	[%rd12+49420], %f798;
	st.global.f32 	[%rd12+61440], %f861;
	st.global.f32 	[%rd12+61696], %f797;
	st.global.f32 	[%rd12+61444], %f860;
	st.global.f32 	[%rd12+61700], %f796;
	st.global.f32 	[%rd12+61448], %f859;
	st.global.f32 	[%rd12+61704], %f795;
	st.global.f32 	[%rd12+61452], %f858;
	st.global.f32 	[%rd12+61708], %f794;
	st.global.f32 	[%rd12+73728], %f857;
	st.global.f32 	[%rd12+73984], %f793;
	st.global.f32 	[%rd12+73732], %f856;
	st.global.f32 	[%rd12+73988], %f792;
	st.global.f32 	[%rd12+73736], %f855;
	st.global.f32 	[%rd12+73992], %f791;
	st.global.f32 	[%rd12+73740], %f854;
	st.global.f32 	[%rd12+73996], %f790;
	st.global.f32 	[%rd12+86016], %f853;
	st.global.f32 	[%rd12+86272], %f789;
	st.global.f32 	[%rd12+86020], %f852;
	st.global.f32 	[%rd12+86276], %f788;
	st.global.f32 	[%rd12+86024], %f851;
	st.global.f32 	[%rd12+86280], %f787;
	st.global.f32 	[%rd12+86028], %f850;
	st.global.f32 	[%rd12+86284], %f786;
	st.global.f32 	[%rd12+98304], %f849;
	st.global.f32 	[%rd12+98560], %f785;
	st.global.f32 	[%rd12+98308], %f848;
	st.global.f32 	[%rd12+98564], %f784;
	st.global.f32 	[%rd12+98312], %f847;
	st.global.f32 	[%rd12+98568], %f783;
	st.global.f32 	[%rd12+98316], %f846;
	st.global.f32 	[%rd12+98572], %f782;
	st.global.f32 	[%rd12+110592], %f845;
	st.global.f32 	[%rd12+110848], %f781;
	st.global.f32 	[%rd12+110596], %f844;
	st.global.f32 	[%rd12+110852], %f780;
	st.global.f32 	[%rd12+110600], %f843;
	st.global.f32 	[%rd12+110856], %f779;
	st.global.f32 	[%rd12+110604], %f842;
	st.global.f32 	[%rd12+110860], %f778;
	st.global.f32 	[%rd12+122880], %f841;
	st.global.f32 	[%rd12+123136], %f777;
	st.global.f32 	[%rd12+122884], %f840;
	st.global.f32 	[%rd12+123140], %f776;
	st.global.f32 	[%rd12+122888], %f839;
	st.global.f32 	[%rd12+123144], %f775;
	st.global.f32 	[%rd12+122892], %f838;
	st.global.f32 	[%rd12+123148], %f774;
	st.global.f32 	[%rd12+135168], %f837;
	st.global.f32 	[%rd12+135424], %f773;
	st.global.f32 	[%rd12+135172], %f836;
	st.global.f32 	[%rd12+135428], %f772;
	st.global.f32 	[%rd12+135176], %f835;
	st.global.f32 	[%rd12+135432], %f771;
	st.global.f32 	[%rd12+135180], %f834;
	st.global.f32 	[%rd12+135436], %f770;
	st.global.f32 	[%rd12+147456], %f833;
	st.global.f32 	[%rd12+147712], %f769;
	st.global.f32 	[%rd12+147460], %f832;
	st.global.f32 	[%rd12+147716], %f768;
	st.global.f32 	[%rd12+147464], %f831;
	st.global.f32 	[%rd12+147720], %f767;
	st.global.f32 	[%rd12+147468], %f830;
	st.global.f32 	[%rd12+147724], %f766;
	st.global.f32 	[%rd12+159744], %f829;
	st.global.f32 	[%rd12+160000], %f765;
	st.global.f32 	[%rd12+159748], %f828;
	st.global.f32 	[%rd12+160004], %f764;
	st.global.f32 	[%rd12+159752], %f827;
	st.global.f32 	[%rd12+160008], %f763;
	st.global.f32 	[%rd12+159756], %f826;
	st.global.f32 	[%rd12+160012], %f762;
	st.global.f32 	[%rd12+172032], %f825;
	st.global.f32 	[%rd12+172288], %f761;
	st.global.f32 	[%rd12+172036], %f824;
	st.global.f32 	[%rd12+172292], %f760;
	st.global.f32 	[%rd12+172040], %f823;
	st.global.f32 	[%rd12+172296], %f759;
	st.global.f32 	[%rd12+172044], %f822;
	st.global.f32 	[%rd12+172300], %f758;
	st.global.f32 	[%rd12+184320], %f821;
	st.global.f32 	[%rd12+184576], %f757;
	st.global.f32 	[%rd12+184324], %f820;
	st.global.f32 	[%rd12+184580], %f756;
	st.global.f32 	[%rd12+184328], %f819;
	st.global.f32 	[%rd12+184584], %f755;
	st.global.f32 	[%rd12+184332], %f818;
	st.global.f32 	[%rd12+184588], %f754;
	ret;

}


// ===== COMPILED SASS (sm_100) =====

	.target	sm_100

	.elftype	@"ET_EXEC"


//--------------------- .note.nv.tkinfo           --------------------------
	.section	.note.nv.tkinfo,"",@"SHT_NOTE"
	.sectionflags	@"SHF_NOTE_NV_TKINFO"
	.tkinfo
        /*0018*/ 	.word	0x00000002
        /*0030*/ 	.string	""
        /*0030*/ 	.string	"ptxas"
        /*0030*/ 	.string	"Cuda compilation tools, release 13.0, V13.0.88"
        /*0030*/ 	.string	"Build cuda_13.0.r13.0/compiler.36424714_0"
        /*0030*/ 	.string	"-arch sm_100 -m 64 "



//--------------------- .note.nv.cuinfo           --------------------------
	.section	.note.nv.cuinfo,"",@"SHT_NOTE"
	.sectionflags	@"SHF_NOTE_NV_CUINFO"
        /*0018*/ 	.short	0x0002
        /*001a*/ 	.short	0x0064
        /*001c*/ 	.short	0x0082
	.zero		2


//--------------------- .nv.info                  --------------------------
	.section	.nv.info,"",@"SHT_CUDA_INFO"
	.align	4


	//----- nvinfo : EIATTR_REGCOUNT
	.align		4
        /*0000*/ 	.byte	0x04, 0x2f
        /*0002*/ 	.short	(.L_1 - .L_0)
	.align		4
.L_0:
        /*0004*/ 	.word	index@(main_kernel0)
        /*0008*/ 	.word	0x000000a8


	//----- nvinfo : EIATTR_FRAME_SIZE
	.align		4
.L_1:
        /*000c*/ 	.byte	0x04, 0x11
        /*000e*/ 	.short	(.L_3 - .L_2)
	.align		4
.L_2:
        /*0010*/ 	.word	index@(main_kernel0)
        /*0014*/ 	.word	0x00000000


	//----- nvinfo : EIATTR_MIN_STACK_SIZE
	.align		4
.L_3:
        /*0018*/ 	.byte	0x04, 0x12
        /*001a*/ 	.short	(.L_5 - .L_4)
	.align		4
.L_4:
        /*001c*/ 	.word	index@(main_kernel0)
        /*0020*/ 	.word	0x00000000
.L_5:


//--------------------- .nv.compat                --------------------------
	.section	.nv.compat,"",@"SHT_CUDA_COMPAT_INFO"
	.align	4
        /*0000*/ 	.byte	0x02, 0x09, 0x00, 0x00, 0x02, 0x02, 0x01, 0x00, 0x02, 0x05, 0x05, 0x00, 0x03, 0x07, 0x01, 0x01
        /*0010*/ 	.byte	0x02, 0x03, 0x00, 0x00, 0x02, 0x06, 0x01, 0x00, 0x04, 0x0b, 0x08, 0x00, 0x09, 0x00, 0x00, 0x00
        /*0020*/ 	.byte	0x00, 0x00, 0x00, 0x00


//--------------------- .nv.info.main_kernel0     --------------------------
	.section	.nv.info.main_kernel0,"",@"SHT_CUDA_INFO"
	.sectionflags	@""
	.align	4


	//----- nvinfo : EIATTR_CUDA_API_VERSION
	.align		4
        /*0000*/ 	.byte	0x04, 0x37
        /*0002*/ 	.short	(.L_7 - .L_6)
.L_6:
        /*0004*/ 	.word	0x00000082


	//----- nvinfo : EIATTR_KPARAM_INFO
	.align		4
.L_7:
        /*0008*/ 	.byte	0x04, 0x17
        /*000a*/ 	.short	(.L_9 - .L_8)
.L_8:
        /*000c*/ 	.word	0x00000000
        /*0010*/ 	.short	0x0002
        /*0012*/ 	.short	0x0010
        /*0014*/ 	.byte	0x00, 0xf5, 0x21, 0x00


	//----- nvinfo : EIATTR_KPARAM_INFO
	.align		4
.L_9:
        /*0018*/ 	.byte	0x04, 0x17
        /*001a*/ 	.short	(.L_11 - .L_10)
.L_10:
        /*001c*/ 	.word	0x00000000
        /*0020*/ 	.short	0x0001
        /*0022*/ 	.short	0x0008
        /*0024*/ 	.byte	0x00, 0xf5, 0x21, 0x00


	//----- nvinfo : EIATTR_KPARAM_INFO
	.align		4
.L_11:
        /*0028*/ 	.byte	0x04, 0x17
        /*002a*/ 	.short	(.L_13 - .L_12)
.L_12:
        /*002c*/ 	.word	0x00000000
        /*0030*/ 	.short	0x0000
        /*0032*/ 	.short	0x0000
        /*0034*/ 	.byte	0x00, 0xf5, 0x21, 0x00


	//----- nvinfo : EIATTR_SPARSE_MMA_MASK
	.align		4
.L_13:
        /*0038*/ 	.byte	0x03, 0x50
        /*003a*/ 	.short	0x0000


	//----- nvinfo : EIATTR_MAXREG_COUNT
	.align		4
        /*003c*/ 	.byte	0x03, 0x1b
        /*003e*/ 	.short	0x00ff


	//----- nvinfo : EIATTR_NUM_BARRIERS
	.align		4
        /*0040*/ 	.byte	0x02, 0x4c
        /*0042*/ 	.byte	0x01
	.zero		1


	//----- nvinfo : EIATTR_MERCURY_ISA_VERSION
	.align		4
        /*0044*/ 	.byte	0x03, 0x5f
        /*0046*/ 	.short	0x0101


	//----- nvinfo : EIATTR_VRC_CTA_INIT_COUNT
	.align		4
        /*0048*/ 	.byte	0x02, 0x4a
	.zero		1
	.zero		1


	//----- nvinfo : EIATTR_EXIT_INSTR_OFFSETS
	.align		4
        /*004c*/ 	.byte	0x04, 0x1c
        /*004e*/ 	.short	(.L_15 - .L_14)


	//   ....[0]....
.L_14:
        /*0050*/ 	.word	0x00002410


	//----- nvinfo : EIATTR_MAX_THREADS
	.align		4
.L_15:
        /*0054*/ 	.byte	0x04, 0x05
        /*0056*/ 	.short	(.L_17 - .L_16)
.L_16:
        /*0058*/ 	.word	0x00000080
        /*005c*/ 	.word	0x00000001
        /*0060*/ 	.word	0x00000001


	//----- nvinfo : EIATTR_CBANK_PARAM_SIZE
	.align		4
.L_17:
        /*0064*/ 	.byte	0x03, 0x19
        /*0066*/ 	.short	0x0018


	//----- nvinfo : EIATTR_PARAM_CBANK
	.align		4
        /*0068*/ 	.byte	0x04, 0x0a
        /*006a*/ 	.short	(.L_19 - .L_18)
	.align		4
.L_18:
        /*006c*/ 	.word	index@(.nv.constant0.main_kernel0)
        /*0070*/ 	.short	0x0380
        /*0072*/ 	.short	0x0018


	//----- nvinfo : EIATTR_SW_WAR
	.align		4
.L_19:
        /*0074*/ 	.byte	0x04, 0x36
        /*0076*/ 	.short	(.L_21 - .L_20)
.L_20:
        /*0078*/ 	.word	0x00000008
.L_21:


//--------------------- .nv.callgraph             --------------------------
	.section	.nv.callgraph,"",@"SHT_CUDA_CALLGRAPH"
	.align	4
	.sectionentsize	8
	.align		4
        /*0000*/ 	.word	0x00000000
	.align		4
        /*0004*/ 	.word	0xffffffff
	.align		4
        /*0008*/ 	.word	0x00000000
	.align		4
        /*000c*/ 	.word	0xfffffffe
	.align		4
        /*0010*/ 	.word	0x00000000
	.align		4
        /*0014*/ 	.word	0xfffffffd
	.align		4
        /*0018*/ 	.word	0x00000000
	.align		4
        /*001c*/ 	.word	0xfffffffc


//--------------------- .text.main_kernel0        --------------------------
	.section	.text.main_kernel0,"ax",@progbits
	.align	128
        .global         main_kernel0
        .type           main_kernel0,@function
        .size           main_kernel0,(.L_x_3 - main_kernel0)
        .other          main_kernel0,@"STO_CUDA_ENTRY STV_DEFAULT"
main_kernel0:
.text.main_kernel0:
[----:B------:R-:W-:Y:S01]  /*0000*/  LDC R1, c[0x0][0x37c] ;  /* 0x0000df00ff017b82 */ /* 0x000fe20000000800 */
[----:B------:R-:W0:Y:S01]  /*0010*/  S2R R163, SR_CTAID.X ;  /* 0x0000000000a37919 */ /* 0x000e220000002500 */
[----:B------:R-:W-:Y:S01]  /*0020*/  HFMA2 R94, -RZ, RZ, 0, 0 ;  /* 0x00000000ff5e7431 */ /* 0x000fe200000001ff */
[----:B------:R-:W-:Y:S01]  /*0030*/  CS2R R160, SRZ ;  /* 0x0000000000a07805 */ /* 0x000fe2000001ff00 */
[----:B------:R-:W-:Y:S01]  /*0040*/  HFMA2 R71, -RZ, RZ, 0, 0 ;  /* 0x00000000ff477431 */ /* 0x000fe200000001ff */
[----:B------:R-:W1:Y:S01]  /*0050*/  S2R R162, SR_TID.X ;  /* 0x0000000000a27919 */ /* 0x000e620000002100 */
[----:B------:R-:W-:Y:S01]  /*0060*/  HFMA2 R114, -RZ, RZ, 0, 0 ;  /* 0x00000000ff727431 */ /* 0x000fe200000001ff */
[----:B------:R-:W-:Y:S02]  /*0070*/  CS2R R158, SRZ ;  /* 0x00000000009e7805 */ /* 0x000fe4000001ff00 */
[----:B------:R-:W-:Y:S02]  /*0080*/  CS2R R156, SRZ ;  /* 0x00000000009c7805 */ /* 0x000fe4000001ff00 */
[----:B------:R-:W-:-:S02]  /*0090*/  CS2R R4, SRZ ;  /* 0x0000000000047805 */ /* 0x000fc4000001ff00 */
[----:B------:R-:W-:Y:S02]  /*00a0*/  CS2R R58, SRZ ;  /* 0x00000000003a7805 */ /* 0x000fe4000001ff00 */
[----:B------:R-:W-:Y:S02]  /*00b0*/  CS2R R60, SRZ ;  /* 0x00000000003c7805 */ /* 0x000fe4000001ff00 */
[----:B------:R-:W-:Y:S02]  /*00c0*/  CS2R R66, SRZ ;  /* 0x0000000000427805 */ /* 0x000fe4000001ff00 */
        /* <DEDUP_REMOVED lines=8> */
[----:B------:R-:W-:-:S02]  /*0150*/  MOV R82, RZ ;  /* 0x000000ff00527202 */ /* 0x000fc40000000f00 */
        /* <DEDUP_REMOVED lines=10> */
[----:B------:R-:W-:Y:S01]  /*0200*/  CS2R R150, SRZ ;  /* 0x0000000000967805 */ /* 0x000fe2000001ff00 */
[----:B0-----:R-:W-:Y:S01]  /*0210*/  IMAD.HI.U32 R0, R163, 0x2aaaaaab, RZ ;  /* 0x2aaaaaaba3007827 */ /* 0x001fe200078e00ff */
[----:B------:R-:W-:-:S02]  /*0220*/  CS2R R148, SRZ ;  /* 0x0000000000947805 */ /* 0x000fc4000001ff00 */
[----:B------:R-:W-:Y:S02]  /*0230*/  CS2R R146, SRZ ;  /* 0x0000000000927805 */ /* 0x000fe4000001ff00 */
[----:B------:R-:W-:Y:S02]  /*0240*/  CS2R R144, SRZ ;  /* 0x0000000000907805 */ /* 0x000fe4000001ff00 */
[----:B-1----:R-:W-:Y:S02]  /*0250*/  SHF.R.U32.HI R2, RZ, 0x4, R162 ;  /* 0x00000004ff027819 */ /* 0x002fe400000116a2 */
[----:B------:R-:W-:Y:S02]  /*0260*/  CS2R R142, SRZ ;  /* 0x00000000008e7805 */ /* 0x000fe4000001ff00 */
[----:B------:R-:W-:Y:S02]  /*0270*/  SHF.R.U32.HI R0, RZ, 0x2, R0 ;  /* 0x00000002ff007819 */ /* 0x000fe40000011600 */
[----:B------:R-:W-:-:S02]  /*0280*/  CS2R R140, SRZ ;  /* 0x00000000008c7805 */ /* 0x000fc4000001ff00 */
[----:B------:R-:W-:Y:S01]  /*0290*/  SHF.L.U32 R165, R162, 0x7, RZ ;  /* 0x00000007a2a57819 */ /* 0x000fe200000006ff */
[----:B------:R-:W-:Y:S01]  /*02a0*/  IMAD R3, R2, 0xc00, RZ ;  /* 0x00000c0002037824 */ /* 0x000fe200078e02ff */
[----:B------:R-:W-:Y:S01]  /*02b0*/  CS2R R138, SRZ ;  /* 0x00000000008a7805 */ /* 0x000fe2000001ff00 */
[C---:B------:R-:W-:Y:S01]  /*02c0*/  IMAD R164, R0.reuse, 0x60000, RZ ;  /* 0x0006000000a47824 */ /* 0x040fe200078e02ff */
[----:B------:R-:W-:Y:S01]  /*02d0*/  CS2R R136, SRZ ;  /* 0x0000000000887805 */ /* 0x000fe2000001ff00 */
[----:B------:R-:W-:Y:S02]  /*02e0*/  IMAD R163, R0, -0x18, R163 ;  /* 0xffffffe800a37824 */ /* 0x000fe400078e02a3 */
[----:B------:R-:W-:Y:S01]  /*02f0*/  HFMA2 R0, -RZ, RZ, 0, 0 ;  /* 0x00000000ff007431 */ /* 0x000fe200000001ff */
[----:B------:R-:W-:Y:S02]  /*0300*/  CS2R R134, SRZ ;  /* 0x0000000000867805 */ /* 0x000fe4000001ff00 */
[----:B------:R-:W-:-:S02]  /*0310*/  LOP3.LUT R164, R164, R3, RZ, 0xfc, !PT ;  /* 0x00000003a4a47212 */ /* 0x000fc400078efcff */
        /* <DEDUP_REMOVED lines=13> */
[----:B------:R-:W-:Y:S02]  /*03f0*/  MOV R92, RZ ;  /* 0x000000ff005c7202 */ /* 0x000fe40000000f00 */
        /* <DEDUP_REMOVED lines=15> */
[----:B------:R-:W-:Y:S01]  /*04f0*/  LOP3.LUT R165, R165, 0x3800, RZ, 0xc0, !PT ;  /* 0x00003800a5a57812 */ /* 0x000fe200078ec0ff */
[----:B------:R-:W0:Y:S01]  /*0500*/  LDCU.64 UR6, c[0x0][0x358] ;  /* 0x00006b00ff0677ac */ /* 0x000e220008000a00 */
[----:B------:R-:W-:-:S07]  /*0510*/  SHF.L.U32 R163, R163, 0x7, RZ ;  /* 0x00000007a3a37819 */ /* 0x000fce00000006ff */
.L_x_1:
[----:B------:R-:W1:Y:S01]  /*0520*/  LDC.64 R40, c[0x0][0x380] ;  /* 0x0000e000ff287b82 */ /* 0x000e620000000a00 */
[----:B------:R-:W-:-:S04]  /*0530*/  SHF.L.U32 R42, R162, 0x1, RZ ;  /* 0x00000001a22a7819 */ /* 0x000fc800000006ff */
[----:B------:R-:W-:-:S04]  /*0540*/  LOP3.LUT R43, R42, 0x1e, RZ, 0xc0, !PT ;  /* 0x0000001e2a2b7812 */ /* 0x000fc800078ec0ff */
[----:B------:R-:W-:-:S04]  /*0550*/  IADD3 R42, PT, PT, R164, R43, RZ ;  /* 0x0000002ba42a7210 */ /* 0x000fc80007ffe0ff */
[----:B------:R-:W-:-:S05]  /*0560*/  LEA R43, R161, R42, 0x5 ;  /* 0x0000002aa12b7211 */ /* 0x000fca00078e28ff */
[----:B-1----:R-:W-:-:S05]  /*0570*/  IMAD.WIDE.U32 R40, R43, 0x4, R40 ;  /* 0x000000042b287825 */ /* 0x002fca00078e0028 */
[----:B0-----:R-:W2:Y:S04]  /*0580*/  LDG.E.64.CONSTANT R44, desc[UR6][R40.64+0x78000] ;  /* 0x07800006282c7981 */ /* 0x001ea8000c1e9b00 */
[----:B------:R-:W3:Y:S04]  /*0590*/  LDG.E.64.CONSTANT R46, desc[UR6][R40.64+0x60000] ;  /* 0x06000006282e7981 */ /* 0x000ee8000c1e9b00 */
[----:B------:R-:W4:Y:S04]  /*05a0*/  LDG.E.64.CONSTANT R42, desc[UR6][R40.64+0x90000] ;  /* 0x09000006282a7981 */ /* 0x000f28000c1e9b00 */
[----:B------:R-:W5:Y:S04]  /*05b0*/  LDG.E.64.CONSTANT R96, desc[UR6][R40.64+0xa8000] ;  /* 0x0a80000628607981 */ /* 0x000f68000c1e9b00 */
[----:B------:R-:W5:Y:S04]  /*05c0*/  LDG.E.64.CONSTANT R54, desc[UR6][R40.64] ;  /* 0x0000000628367981 */ /* 0x000f68000c1e9b00 */
[----:B------:R-:W5:Y:S04]  /*05d0*/  LDG.E.64.CONSTANT R52, desc[UR6][R40.64+0x18000] ;  /* 0x0180000628347981 */ /* 0x000f68000c1e9b00 */
[----:B------:R-:W5:Y:S04]  /*05e0*/  LDG.E.64.CONSTANT R50, desc[UR6][R40.64+0x30000] ;  /* 0x0300000628327981 */ /* 0x000f68000c1e9b00 */
[----:B------:R-:W5:Y:S01]  /*05f0*/  LDG.E.64.CONSTANT R48, desc[UR6][R40.64+0x48000] ;  /* 0x0480000628307981 */ /* 0x000f62000c1e9b00 */
[----:B------:R-:W0:Y:S01]  /*0600*/  S2R R70, SR_CgaCtaId ;  /* 0x0000000000467919 */ /* 0x000e220000008800 */
[----:B------:R-:W-:-:S02]  /*0610*/  MOV R93, 0x400 ;  /* 0x00000400005d7802 */ /* 0x000fc40000000f00 */
[----:B------:R-:W-:Y:S01]  /*0620*/  SHF.R.U32.HI R84, RZ, 0x5, R162 ;  /* 0x00000005ff547819 */ /* 0x000fe200000116a2 */
[----:B------:R-:W5:Y:S01]  /*0630*/  LDG.E.64.CONSTANT R90, desc[UR6][R40.64+0xc0000] ;  /* 0x0c000006285a7981 */ /* 0x000f62000c1e9b00 */
[----:B------:R-:W-:-:S03]  /*0640*/  SHF.L.U32 R115, R162, 0x2, RZ ;  /* 0x00000002a2737819 */ /* 0x000fc600000006ff */
[----:B------:R-:W-:Y:S01]  /*0650*/  IMAD R95, R84, 0xc00, R163 ;  /* 0x00000c00545f7824 */ /* 0x000fe200078e02a3 */
[----:B------:R-:W5:Y:S04]  /*0660*/  LDG.E.64.CONSTANT R88, desc[UR6][R40.64+0xd8000] ;  /* 0x0d80000628587981 */ /* 0x000f68000c1e9b00 */
[----:B------:R-:W5:Y:S04]  /*0670*/  LDG.E.64.CONSTANT R86, desc[UR6][R40.64+0xf0000] ;  /* 0x0f00000628567981 */ /* 0x000f68000c1e9b00 */
[----:B------:R-:W5:Y:S01]  /*0680*/  LDG.E.64.CONSTANT R84, desc[UR6][R40.64+0x108000] ;  /* 0x1080000628547981 */ /* 0x000f62000c1e9b00 */
[----:B0-----:R-:W-:-:S04]  /*0690*/  LEA R68, R70, R93, 0x18 ;  /* 0x0000005d46447211 */ /* 0x001fc800078ec0ff */
[----:B------:R-:W-:Y:S01]  /*06a0*/  LEA R83, R162, R68, 0x3 ;  /* 0x00000044a2537211 */ /* 0x000fe200078e18ff */
[----:B------:R-:W-:Y:S06]  /*06b0*/  BAR.SYNC.DEFER_BLOCKING 0x0 ;  /* 0x0000000000007b1d */ /* 0x000fec0000010000 */
[----:B--2---:R0:W-:Y:S02]  /*06c0*/  STS.64 [R83+0x1400], R44 ;  /* 0x0014002c53007388 */ /* 0x0041e40000000a00 */
[----:B0-----:R-:W0:Y:S02]  /*06d0*/  LDC.64 R44, c[0x0][0x388] ;  /* 0x0000e200ff2c7b82 */ /* 0x001e240000000a00 */
[----:B---3--:R1:W-:Y:S04]  /*06e0*/  STS.64 [R83+0x1000], R46 ;  /* 0x0010002e53007388 */ /* 0x0083e80000000a00 */
[----:B----4-:R2:W-:Y:S01]  /*06f0*/  STS.64 [R83+0x1800], R42 ;  /* 0x0018002a53007388 */ /* 0x0105e20000000a00 */
[----:B-1----:R-:W-:-:S04]  /*0700*/  LOP3.LUT R46, R115, 0x7c, RZ, 0xc0, !PT ;  /* 0x0000007c732e7812 */ /* 0x002fc800078ec0ff */
[----:B------:R-:W-:Y:S01]  /*0710*/  IADD3 R46, PT, PT, R95, R46, RZ ;  /* 0x0000002e5f2e7210 */ /* 0x000fe20007ffe0ff */
[----:B-----5:R0:W-:Y:S04]  /*0720*/  STS.64 [R83+0x1c00], R96 ;  /* 0x001c006053007388 */ /* 0x0201e80000000a00 */
[----:B--2---:R-:W-:Y:S01]  /*0730*/  IMAD R43, R161, 0x18000, R46 ;  /* 0x00018000a12b7824 */ /* 0x004fe200078e022e */
[----:B------:R1:W-:Y:S04]  /*0740*/  STS.64 [R83], R54 ;  /* 0x0000003653007388 */ /* 0x0003e80000000a00 */
[----:B------:R2:W-:Y:S01]  /*0750*/  STS.64 [R83+0x400], R52 ;  /* 0x0004003453007388 */ /* 0x0005e20000000a00 */
[----:B0-----:R-:W-:-:S03]  /*0760*/  IMAD.WIDE.U32 R96, R43, 0x4, R44 ;  /* 0x000000042b607825 */ /* 0x001fc600078e002c */
[----:B------:R0:W-:Y:S04]  /*0770*/  STS.64 [R83+0x800], R50 ;  /* 0x0008003253007388 */ /* 0x0001e80000000a00 */
[----:B------:R3:W-:Y:S04]  /*0780*/  STS.64 [R83+0xc00], R48 ;  /* 0x000c003053007388 */ /* 0x0007e80000000a00 */
[----:B-1----:R-:W4:Y:S04]  /*0790*/  LDG.E.64.CONSTANT R54, desc[UR6][R40.64+0x120000] ;  /* 0x1200000628367981 */ /* 0x002f28000c1e9b00 */
[----:B--2---:R-:W2:Y:S04]  /*07a0*/  LDG.E.64.CONSTANT R52, desc[UR6][R40.64+0x138000] ;  /* 0x1380000628347981 */ /* 0x004ea8000c1e9b00 */
[----:B0-----:R-:W5:Y:S04]  /*07b0*/  LDG.E.64.CONSTANT R50, desc[UR6][R40.64+0x150000] ;  /* 0x1500000628327981 */ /* 0x001f68000c1e9b00 */
[----:B---3--:R-:W3:Y:S04]  /*07c0*/  LDG.E.64.CONSTANT R48, desc[UR6][R40.64+0x168000] ;  /* 0x1680000628307981 */ /* 0x008ee8000c1e9b00 */
[----:B------:R-:W3:Y:S04]  /*07d0*/  LDG.E.128.CONSTANT R44, desc[UR6][R96.64] ;  /* 0x00000006602c7981 */ /* 0x000ee8000c1e9d00 */
[----:B------:R-:W3:Y:S01]  /*07e0*/  LDG.E.128.CONSTANT R40, desc[UR6][R96.64+0xc000] ;  /* 0x00c0000660287981 */ /* 0x000ee2000c1e9d00 */
[----:B------:R-:W-:-:S04]  /*07f0*/  IADD3 R93, PT, PT, R93, 0x4000, RZ ;  /* 0x000040005d5d7810 */ /* 0x000fc80007ffe0ff */
[----:B------:R-:W-:-:S04]  /*0800*/  LEA R70, R70, R93, 0x18 ;  /* 0x0000005d46467211 */ /* 0x000fc800078ec0ff */
[----:B------:R-:W-:Y:S01]  /*0810*/  LEA R93, R162, R70, 0x4 ;  /* 0x00000046a25d7211 */ /* 0x000fe200078e20ff */
[----:B------:R-:W-:Y:S04]  /*0820*/  STS.64 [R83+0x2000], R90 ;  /* 0x0020005a53007388 */ /* 0x000fe80000000a00 */
[----:B------:R0:W-:Y:S04]  /*0830*/  STS.64 [R83+0x2400], R88 ;  /* 0x0024005853007388 */ /* 0x0001e80000000a00 */
[----:B------:R-:W-:Y:S04]  /*0840*/  STS.64 [R83+0x2800], R86 ;  /* 0x0028005653007388 */ /* 0x000fe80000000a00 */
[----:B------:R1:W-:Y:S04]  /*0850*/  STS.64 [R83+0x2c00], R84 ;  /* 0x002c005453007388 */ /* 0x0003e80000000a00 */
[----:B0-----:R-:W3:Y:S04]  /*0860*/  LDG.E.128.CONSTANT R88, desc[UR6][R96.64+0x18000] ;  /* 0x0180000660587981 */ /* 0x001ee8000c1e9d00 */
[----:B-1----:R-:W3:Y:S04]  /*0870*/  LDG.E.128.CONSTANT R84, desc[UR6][R96.64+0x24000] ;  /* 0x0240000660547981 */ /* 0x002ee8000c1e9d00 */
[----:B----4-:R-:W-:Y:S04]  /*0880*/  STS.64 [R83+0x3000], R54 ;  /* 0x0030003653007388 */ /* 0x010fe80000000a00 */
[----:B--2---:R0:W-:Y:S04]  /*0890*/  STS.64 [R83+0x3400], R52 ;  /* 0x0034003453007388 */ /* 0x0041e80000000a00 */
[----:B-----5:R-:W-:Y:S04]  /*08a0*/  STS.64 [R83+0x3800], R50 ;  /* 0x0038003253007388 */ /* 0x020fe80000000a00 */
[----:B---3--:R1:W-:Y:S04]  /*08b0*/  STS.64 [R83+0x3c00], R48 ;  /* 0x003c003053007388 */ /* 0x0083e80000000a00 */
[----:B------:R2:W-:Y:S04]  /*08c0*/  STS.128 [R93], R44 ;  /* 0x0000002c5d007388 */ /* 0x0005e80000000c00 */
[----:B0-----:R-:W3:Y:S04]  /*08d0*/  LDG.E.128.CONSTANT R52, desc[UR6][R96.64+0x30000] ;  /* 0x0300000660347981 */ /* 0x001ee8000c1e9d00 */
[----:B------:R0:W-:Y:S04]  /*08e0*/  STS.128 [R93+0x800], R40 ;  /* 0x000800285d007388 */ /* 0x0001e80000000c00 */
[----:B-1----:R-:W4:Y:S04]  /*08f0*/  LDG.E.128.CONSTANT R48, desc[UR6][R96.64+0x3c000] ;  /* 0x03c0000660307981 */ /* 0x002f28000c1e9d00 */
[----:B--2---:R-:W2:Y:S04]  /*0900*/  LDG.E.128.CONSTANT R44, desc[UR6][R96.64+0x48000] ;  /* 0x04800006602c7981 */ /* 0x004ea8000c1e9d00 */
[----:B0-----:R-:W5:Y:S01]  /*0910*/  LDG.E.128.CONSTANT R40, desc[UR6][R96.64+0x54000] ;  /* 0x0540000660287981 */ /* 0x001f62000c1e9d00 */
[----:B------:R-:W0:Y:S03]  /*0920*/  S2R R162, SR_TID.X ;  /* 0x0000000000a27919 */ /* 0x000e260000002100 */
[----:B------:R1:W-:Y:S04]  /*0930*/  STS.128 [R93+0x1000], R88 ;  /* 0x001000585d007388 */ /* 0x0003e80000000c00 */
[----:B------:R1:W-:Y:S01]  /*0940*/  STS.128 [R93+0x1800], R84 ;  /* 0x001800545d007388 */ /* 0x0003e20000000c00 */
[----:B------:R-:W-:-:S02]  /*0950*/  IADD3 R161, PT, PT, R161, 0x1, RZ ;  /* 0x00000001a1a17810 */ /* 0x000fc40007ffe0ff */
[----:B------:R-:W-:Y:S02]  /*0960*/  IADD3 R68, PT, PT, R165, 0x400, R68 ;  /* 0x00000400a5447810 */ /* 0x000fe40007ffe044 */
[----:B------:R-:W-:Y:S01]  /*0970*/  ISETP.NE.AND P0, PT, R161, 0x60, PT ;  /* 0x00000060a100780c */ /* 0x000fe20003f05270 */
[----:B------:R-:W-:Y:S01]  /*0980*/  UMOV UR4, 0x200 ;  /* 0x0000020000047882 */ /* 0x000fe20000000000 */
[----:B0-----:R-:W-:-:S04]  /*0990*/  SHF.L.U32 R83, R162, 0x4, RZ ;  /* 0x00000004a2537819 */ /* 0x001fc800000006ff */
[----:B------:R-:W-:-:S04]  /*09a0*/  LOP3.LUT R83, R83, 0xf0, RZ, 0xc0, !PT ;  /* 0x000000f053537812 */ /* 0x000fc800078ec0ff */
[----:B------:R-:W-:Y:S01]  /*09b0*/  IADD3 R70, PT, PT, R70, R83, RZ ;  /* 0x0000005346467210 */ /* 0x000fe20007ffe0ff */
[----:B---3--:R1:W-:Y:S04]  /*09c0*/  STS.128 [R93+0x2000], R52 ;  /* 0x002000345d007388 */ /* 0x0083e80000000c00 */
[----:B----4-:R1:W-:Y:S04]  /*09d0*/  STS.128 [R93+0x2800], R48 ;  /* 0x002800305d007388 */ /* 0x0103e80000000c00 */
[----:B--2---:R1:W-:Y:S04]  /*09e0*/  STS.128 [R93+0x3000], R44 ;  /* 0x0030002c5d007388 */ /* 0x0043e80000000c00 */
[----:B-----5:R1:W-:Y:S01]  /*09f0*/  STS.128 [R93+0x3800], R40 ;  /* 0x003800285d007388 */ /* 0x0203e20000000c00 */
[----:B------:R-:W-:Y:S06]  /*0a00*/  BAR.SYNC.DEFER_BLOCKING 0x0 ;  /* 0x0000000000007b1d */ /* 0x000fec0000010000 */
.L_x_0:
[----:B-1----:R-:W-:Y:S04]  /*0a10*/  LDS.64 R84, [R68+-0x400] ;  /* 0xfffc000044547984 */ /* 0x002fe80000000a00 */
[----:B------:R-:W0:Y:S04]  /*0a20*/  LDS.128 R40, [R70+UR4+-0x200] ;  /* 0xfffe000446287984 */ /* 0x000e280008000c00 */
[----:B------:R-:W1:Y:S04]  /*0a30*/  LDS.128 R44, [R70+UR4+-0x100] ;  /* 0xffff0004462c7984 */ /* 0x000e680008000c00 */
[----:B------:R-:W2:Y:S04]  /*0a40*/  LDS.64 R88, [R68+-0x280] ;  /* 0xfffd800044587984 */ /* 0x000ea80000000a00 */
[----:B------:R-:W3:Y:S04]  /*0a50*/  LDS.128 R48, [R70+UR4] ;  /* 0x0000000446307984 */ /* 0x000ee80008000c00 */
[----:B------:R-:W4:Y:S01]  /*0a60*/  LDS.128 R52, [R70+UR4+0x100] ;  /* 0x0001000446347984 */ /* 0x000f220008000c00 */
[----:B------:R-:W-:-:S03]  /*0a70*/  UIADD3 UR4, UPT, UPT, UR4, 0x400, URZ ;  /* 0x0000040004047890 */ /* 0x000fc6000fffe0ff */
[----:B------:R-:W5:Y:S01]  /*0a80*/  LDS.64 R90, [R68+-0x380] ;  /* 0xfffc8000445a7984 */ /* 0x000f620000000a00 */
[----:B------:R-:W-:-:S03]  /*0a90*/  UISETP.NE.AND UP0, UPT, UR4, 0x4200, UPT ;  /* 0x000042000400788c */ /* 0x000fc6000bf05270 */
[----:B------:R-:W5:Y:S01]  /*0aa0*/  LDS.64 R86, [R68+-0x300] ;  /* 0xfffd000044567984 */ /* 0x000f620000000a00 */
[C---:B0-----:R-:W-:Y:S01]  /*0ab0*/  FFMA R33, R84.reuse, R40, R33 ;  /* 0x0000002854217223 */ /* 0x041fe20000000021 */
[C---:B------:R-:W-:Y:S01]  /*0ac0*/  FFMA R32, R84.reuse, R41, R32 ;  /* 0x0000002954207223 */ /* 0x040fe20000000020 */
[C---:B------:R-:W-:Y:S01]  /*0ad0*/  FFMA R31, R84.reuse, R42, R31 ;  /* 0x0000002a541f7223 */ /* 0x040fe2000000001f */
[C---:B------:R-:W-:Y:S01]  /*0ae0*/  FFMA R30, R84.reuse, R43, R30 ;  /* 0x0000002b541e7223 */ /* 0x040fe2000000001e */
[C---:B-1----:R-:W-:Y:S01]  /*0af0*/  FFMA R125, R84.reuse, R44, R125 ;  /* 0x0000002c547d7223 */ /* 0x042fe2000000007d */
[C---:B------:R-:W-:Y:S01]  /*0b00*/  FFMA R126, R84.reuse, R45, R126 ;  /* 0x0000002d547e7223 */ /* 0x040fe2000000007e */
[C---:B------:R-:W-:Y:S01]  /*0b10*/  FFMA R127, R84.reuse, R46, R127 ;  /* 0x0000002e547f7223 */ /* 0x040fe2000000007f */
[----:B------:R-:W-:Y:S01]  /*0b20*/  FFMA R128, R84, R47, R128 ;  /* 0x0000002f54807223 */ /* 0x000fe20000000080 */
[-C--:B--2---:R-:W-:Y:S01]  /*0b30*/  FFMA R21, R40, R88.reuse, R21 ;  /* 0x0000005828157223 */ /* 0x084fe20000000015 */
[----:B------:R-:W-:Y:S01]  /*0b40*/  FFMA R137, R44, R88, R137 ;  /* 0x000000582c897223 */ /* 0x000fe20000000089 */
[C---:B------:R-:W-:Y:S01]  /*0b50*/  FFMA R20, R88.reuse, R41, R20 ;  /* 0x0000002958147223 */ /* 0x040fe20000000014 */
[C---:B------:R-:W-:Y:S01]  /*0b60*/  FFMA R138, R88.reuse, R45, R138 ;  /* 0x0000002d588a7223 */ /* 0x040fe2000000008a */
[C---:B------:R-:W-:Y:S01]  /*0b70*/  FFMA R19, R88.reuse, R42, R19 ;  /* 0x0000002a58137223 */ /* 0x040fe20000000013 */
[C---:B------:R-:W-:Y:S01]  /*0b80*/  FFMA R139, R88.reuse, R46, R139 ;  /* 0x0000002e588b7223 */ /* 0x040fe2000000008b */
[C---:B------:R-:W-:Y:S01]  /*0b90*/  FFMA R18, R88.reuse, R43, R18 ;  /* 0x0000002b58127223 */ /* 0x040fe20000000012 */
[----:B------:R-:W-:Y:S01]  /*0ba0*/  FFMA R140, R88, R47, R140 ;  /* 0x0000002f588c7223 */ /* 0x000fe2000000008c */
[----:B---3--:R-:W-:Y:S01]  /*0bb0*/  FFMA R33, R48, R85, R33 ;  /* 0x0000005530217223 */ /* 0x008fe20000000021 */
[C---:B------:R-:W-:Y:S01]  /*0bc0*/  FFMA R32, R85.reuse, R49, R32 ;  /* 0x0000003155207223 */ /* 0x040fe20000000020 */
[C---:B------:R-:W-:Y:S01]  /*0bd0*/  FFMA R31, R85.reuse, R50, R31 ;  /* 0x00000032551f7223 */ /* 0x040fe2000000001f */
[C---:B------:R-:W-:Y:S01]  /*0be0*/  FFMA R30, R85.reuse, R51, R30 ;  /* 0x00000033551e7223 */ /* 0x040fe2000000001e */
[----:B----4-:R-:W-:Y:S01]  /*0bf0*/  FFMA R125, R52, R85, R125 ;  /* 0x00000055347d7223 */ /* 0x010fe2000000007d */
[C---:B------:R-:W-:Y:S01]  /*0c00*/  FFMA R126, R85.reuse, R53, R126 ;  /* 0x00000035557e7223 */ /* 0x040fe2000000007e */
[C---:B------:R-:W-:Y:S01]  /*0c10*/  FFMA R127, R85.reuse, R54, R127 ;  /* 0x00000036557f7223 */ /* 0x040fe2000000007f */
[----:B------:R-:W-:Y:S01]  /*0c20*/  FFMA R128, R85, R55, R128 ;  /* 0x0000003755807223 */ /* 0x000fe20000000080 */
[-C--:B------:R-:W-:Y:S01]  /*0c30*/  FFMA R21, R48, R89.reuse, R21 ;  /* 0x0000005930157223 */ /* 0x080fe20000000015 */
[----:B------:R-:W0:Y:S01]  /*0c40*/  LDS.64 R84, [R68+-0x200] ;  /* 0xfffe000044547984 */ /* 0x000e220000000a00 */
[-C--:B------:R-:W-:Y:S01]  /*0c50*/  FFMA R137, R52, R89.reuse, R137 ;  /* 0x0000005934897223 */ /* 0x080fe20000000089 */
[-C--:B------:R-:W-:Y:S01]  /*0c60*/  FFMA R20, R49, R89.reuse, R20 ;  /* 0x0000005931147223 */ /* 0x080fe20000000014 */
[-C--:B------:R-:W-:Y:S01]  /*0c70*/  FFMA R138, R53, R89.reuse, R138 ;  /* 0x00000059358a7223 */ /* 0x080fe2000000008a */
[-C--:B------:R-:W-:Y:S01]  /*0c80*/  FFMA R19, R50, R89.reuse, R19 ;  /* 0x0000005932137223 */ /* 0x080fe20000000013 */
[-C--:B------:R-:W-:Y:S01]  /*0c90*/  FFMA R139, R54, R89.reuse, R139 ;  /* 0x00000059368b7223 */ /* 0x080fe2000000008b */
[-C--:B------:R-:W-:Y:S01]  /*0ca0*/  FFMA R18, R51, R89.reuse, R18 ;  /* 0x0000005933127223 */ /* 0x080fe20000000012 */
[----:B------:R-:W-:Y:S01]  /*0cb0*/  FFMA R140, R55, R89, R140 ;  /* 0x00000059378c7223 */ /* 0x000fe2000000008c */
[-C--:B-----5:R-:W-:Y:S01]  /*0cc0*/  FFMA R29, R40, R90.reuse, R29 ;  /* 0x0000005a281d7223 */ /* 0x0a0fe2000000001d */
[----:B------:R-:W-:Y:S01]  /*0cd0*/  FFMA R129, R44, R90, R129 ;  /* 0x0000005a2c817223 */ /* 0x000fe20000000081 */
[C---:B------:R-:W-:Y:S01]  /*0ce0*/  FFMA R28, R90.reuse, R41, R28 ;  /* 0x000000295a1c7223 */ /* 0x040fe2000000001c */
[C---:B------:R-:W-:Y:S01]  /*0cf0*/  FFMA R130, R90.reuse, R45, R130 ;  /* 0x0000002d5a827223 */ /* 0x040fe20000000082 */
[C---:B------:R-:W-:Y:S01]  /*0d00*/  FFMA R27, R90.reuse, R42, R27 ;  /* 0x0000002a5a1b7223 */ /* 0x040fe2000000001b */
[C---:B------:R-:W-:Y:S01]  /*0d10*/  FFMA R131, R90.reuse, R46, R131 ;  /* 0x0000002e5a837223 */ /* 0x040fe20000000083 */
[C---:B------:R-:W-:Y:S01]  /*0d20*/  FFMA R26, R90.reuse, R43, R26 ;  /* 0x0000002b5a1a7223 */ /* 0x040fe2000000001a */
[----:B------:R-:W-:Y:S01]  /*0d30*/  FFMA R132, R90, R47, R132 ;  /* 0x0000002f5a847223 */ /* 0x000fe20000000084 */
[-C--:B------:R-:W-:Y:S01]  /*0d40*/  FFMA R25, R40, R86.reuse, R25 ;  /* 0x0000005628197223 */ /* 0x080fe20000000019 */
[----:B------:R-:W-:Y:S01]  /*0d50*/  FFMA R133, R44, R86, R133 ;  /* 0x000000562c857223 */ /* 0x000fe20000000085 */
[C---:B------:R-:W-:Y:S01]  /*0d60*/  FFMA R24, R86.reuse, R41, R24 ;  /* 0x0000002956187223 */ /* 0x040fe20000000018 */
[C---:B------:R-:W-:Y:S01]  /*0d70*/  FFMA R134, R86.reuse, R45, R134 ;  /* 0x0000002d56867223 */ /* 0x040fe20000000086 */
[C---:B------:R-:W-:Y:S01]  /*0d80*/  FFMA R23, R86.reuse, R42, R23 ;  /* 0x0000002a56177223 */ /* 0x040fe20000000017 */
[C---:B------:R-:W-:Y:S01]  /*0d90*/  FFMA R135, R86.reuse, R46, R135 ;  /* 0x0000002e56877223 */ /* 0x040fe20000000087 */
[C---:B------:R-:W-:Y:S01]  /*0da0*/  FFMA R22, R86.reuse, R43, R22 ;  /* 0x0000002b56167223 */ /* 0x040fe20000000016 */
[----:B------:R-:W-:Y:S01]  /*0db0*/  FFMA R136, R86, R47, R136 ;  /* 0x0000002f56887223 */ /* 0x000fe20000000088 */
[----:B------:R-:W1:Y:S01]  /*0dc0*/  LDS.64 R88, [R68+-0x100] ;  /* 0xffff000044587984 */ /* 0x000e620000000a00 */
[-C--:B------:R-:W-:Y:S01]  /*0dd0*/  FFMA R29, R48, R91.reuse, R29 ;  /* 0x0000005b301d7223 */ /* 0x080fe2000000001d */
[-C--:B------:R-:W-:Y:S01]  /*0de0*/  FFMA R28, R49, R91.reuse, R28 ;  /* 0x0000005b311c7223 */ /* 0x080fe2000000001c */
[-C--:B------:R-:W-:Y:S01]  /*0df0*/  FFMA R27, R50, R91.reuse, R27 ;  /* 0x0000005b321b7223 */ /* 0x080fe2000000001b */
[-C--:B------:R-:W-:Y:S01]  /*0e00*/  FFMA R26, R51, R91.reuse, R26 ;  /* 0x0000005b331a7223 */ /* 0x080fe2000000001a */
[-C--:B------:R-:W-:Y:S01]  /*0e10*/  FFMA R129, R52, R91.reuse, R129 ;  /* 0x0000005b34817223 */ /* 0x080fe20000000081 */
[-C--:B------:R-:W-:Y:S01]  /*0e20*/  FFMA R130, R53, R91.reuse, R130 ;  /* 0x0000005b35827223 */ /* 0x080fe20000000082 */
[-C--:B------:R-:W-:Y:S01]  /*0e30*/  FFMA R131, R54, R91.reuse, R131 ;  /* 0x0000005b36837223 */ /* 0x080fe20000000083 */
[----:B------:R-:W-:Y:S01]  /*0e40*/  FFMA R132, R55, R91, R132 ;  /* 0x0000005b37847223 */ /* 0x000fe20000000084 */
        /* <DEDUP_REMOVED lines=8> */
[----:B------:R-:W2:Y:S01]  /*0ed0*/  LDS.64 R90, [R68+-0x80] ;  /* 0xffff8000445a7984 */ /* 0x000ea20000000a00 */
[-C--:B0-----:R-:W-:Y:S01]  /*0ee0*/  FFMA R17, R40, R84.reuse, R17 ;  /* 0x0000005428117223 */ /* 0x081fe20000000011 */
[----:B------:R-:W-:Y:S01]  /*0ef0*/  FFMA R141, R44, R84, R141 ;  /* 0x000000542c8d7223 */ /* 0x000fe2000000008d */
[C---:B------:R-:W-:Y:S01]  /*0f00*/  FFMA R16, R84.reuse, R41, R16 ;  /* 0x0000002954107223 */ /* 0x040fe20000000010 */
[----:B------:R-:W0:Y:S01]  /*0f10*/  LDS.64 R86, [R68+-0x180] ;  /* 0xfffe800044567984 */ /* 0x000e220000000a00 */
[C---:B------:R-:W-:Y:S01]  /*0f20*/  FFMA R142, R84.reuse, R45, R142 ;  /* 0x0000002d548e7223 */ /* 0x040fe2000000008e */
[C---:B------:R-:W-:Y:S01]  /*0f30*/  FFMA R15, R84.reuse, R42, R15 ;  /* 0x0000002a540f7223 */ /* 0x040fe2000000000f */
[C---:B------:R-:W-:Y:S01]  /*0f40*/  FFMA R143, R84.reuse, R46, R143 ;  /* 0x0000002e548f7223 */ /* 0x040fe2000000008f */
[C---:B------:R-:W-:Y:S01]  /*0f50*/  FFMA R14, R84.reuse, R43, R14 ;  /* 0x0000002b540e7223 */ /* 0x040fe2000000000e */
        /* <DEDUP_REMOVED lines=9> */
[-C--:B-1----:R-:W-:Y:S01]  /*0ff0*/  FFMA R9, R40, R88.reuse, R9 ;  /* 0x0000005828097223 */ /* 0x082fe20000000009 */
        /* <DEDUP_REMOVED lines=15> */
[----:B------:R-:W1:Y:S01]  /*10f0*/  LDS.64 R84, [R68] ;  /* 0x0000000044547984 */ /* 0x000e620000000a00 */
[----:B--2---:R-:W-:Y:S01]  /*1100*/  FFMA R89, R40, R90, R118 ;  /* 0x0000005a28597223 */ /* 0x004fe20000000076 */
[C---:B------:R-:W-:Y:S01]  /*1110*/  FFMA R88, R90.reuse, R41, R119 ;  /* 0x000000295a587223 */ /* 0x040fe20000000077 */
[C---:B------:R-:W-:Y:S01]  /*1120*/  FFMA R83, R90.reuse, R42, R120 ;  /* 0x0000002a5a537223 */ /* 0x040fe20000000078 */
[----:B------:R-:W-:Y:S01]  /*1130*/  FFMA R96, R90, R43, R121 ;  /* 0x0000002b5a607223 */ /* 0x000fe20000000079 */
[-C--:B0-----:R-:W-:Y:S01]  /*1140*/  FFMA R13, R40, R86.reuse, R13 ;  /* 0x00000056280d7223 */ /* 0x081fe2000000000d */
        /* <DEDUP_REMOVED lines=16> */
[----:B------:R-:W0:Y:S01]  /*1250*/  LDS.64 R86, [R68+0x80] ;  /* 0x0000800044567984 */ /* 0x000e220000000a00 */
[----:B------:R-:W-:Y:S01]  /*1260*/  FFMA R119, R49, R91, R88 ;  /* 0x0000005b31777223 */ /* 0x000fe20000000058 */
[----:B------:R-:W-:Y:S01]  /*1270*/  FFMA R153, R44, R90, R153 ;  /* 0x0000005a2c997223 */ /* 0x000fe20000000099 */
[C---:B------:R-:W-:Y:S01]  /*1280*/  FFMA R154, R90.reuse, R45, R154 ;  /* 0x0000002d5a9a7223 */ /* 0x040fe2000000009a */
[----:B------:R-:W2:Y:S01]  /*1290*/  LDS.64 R88, [R68+0x100] ;  /* 0x0001000044587984 */ /* 0x000ea20000000a00 */
[C---:B------:R-:W-:Y:S01]  /*12a0*/  FFMA R155, R90.reuse, R46, R155 ;  /* 0x0000002e5a9b7223 */ /* 0x040fe2000000009b */
[----:B------:R-:W-:Y:S01]  /*12b0*/  FFMA R156, R90, R47, R156 ;  /* 0x0000002f5a9c7223 */ /* 0x000fe2000000009c */
[-C--:B------:R-:W-:Y:S01]  /*12c0*/  FFMA R153, R52, R91.reuse, R153 ;  /* 0x0000005b34997223 */ /* 0x080fe20000000099 */
[-C--:B------:R-:W-:Y:S01]  /*12d0*/  FFMA R154, R53, R91.reuse, R154 ;  /* 0x0000005b359a7223 */ /* 0x080fe2000000009a */
[-C--:B------:R-:W-:Y:S01]  /*12e0*/  FFMA R120, R50, R91.reuse, R83 ;  /* 0x0000005b32787223 */ /* 0x080fe20000000053 */
[-C--:B------:R-:W-:Y:S01]  /*12f0*/  FFMA R155, R54, R91.reuse, R155 ;  /* 0x0000005b369b7223 */ /* 0x080fe2000000009b */
[-C--:B------:R-:W-:Y:S01]  /*1300*/  FFMA R121, R51, R91.reuse, R96 ;  /* 0x0000005b33797223 */ /* 0x080fe20000000060 */
[----:B------:R-:W-:Y:S01]  /*1310*/  FFMA R156, R55, R91, R156 ;  /* 0x0000005b379c7223 */ /* 0x000fe2000000009c */
[----:B------:R-:W-:Y:S04]  /*1320*/  LDS.64 R96, [R68+0x380] ;  /* 0x0003800044607984 */ /* 0x000fe80000000a00 */
[----:B------:R-:W3:Y:S01]  /*1330*/  LDS.64 R90, [R68+0x180] ;  /* 0x00018000445a7984 */ /* 0x000ee20000000a00 */
        /* <DEDUP_REMOVED lines=24> */
[-C--:B--2---:R-:W-:Y:S01]  /*14c0*/  FFMA R115, R44, R88.reuse, R94 ;  /* 0x000000582c737223 */ /* 0x084fe2000000005e */
[C---:B------:R-:W-:Y:S01]  /*14d0*/  FFMA R84, R88.reuse, R41, R92 ;  /* 0x0000002958547223 */ /* 0x040fe2000000005c */
[----:B------:R-:W-:Y:S01]  /*14e0*/  FFMA R86, R88, R45, R82 ;  /* 0x0000002d58567223 */ /* 0x000fe20000000052 */
[----:B------:R-:W0:Y:S01]  /*14f0*/  LDS.64 R92, [R68+0x280] ;  /* 0x00028000445c7984 */ /* 0x000e220000000a00 */
[----:B------:R-:W-:Y:S01]  /*1500*/  FFMA R98, R40, R88, R98 ;  /* 0x0000005828627223 */ /* 0x000fe20000000062 */
[C---:B------:R-:W-:Y:S01]  /*1510*/  FFMA R81, R88.reuse, R42, R81 ;  /* 0x0000002a58517223 */ /* 0x040fe20000000051 */
[C---:B------:R-:W-:Y:S01]  /*1520*/  FFMA R80, R88.reuse, R46, R80 ;  /* 0x0000002e58507223 */ /* 0x040fe20000000050 */
[----:B------:R-:W1:Y:S01]  /*1530*/  LDS.64 R82, [R68+0x200] ;  /* 0x0002000044527984 */ /* 0x000e620000000a00 */
[C---:B------:R-:W-:Y:S01]  /*1540*/  FFMA R79, R88.reuse, R43, R79 ;  /* 0x0000002b584f7223 */ /* 0x040fe2000000004f */
[----:B------:R-:W-:Y:S01]  /*1550*/  FFMA R78, R88, R47, R78 ;  /* 0x0000002f584e7223 */ /* 0x000fe2000000004e */
[-C--:B---3--:R-:W-:Y:S01]  /*1560*/  FFMA R77, R40, R90.reuse, R77 ;  /* 0x0000005a284d7223 */ /* 0x088fe2000000004d */
[----:B------:R-:W2:Y:S01]  /*1570*/  LDS.64 R94, [R68+0x300] ;  /* 0x00030000445e7984 */ /* 0x000ea20000000a00 */
        /* <DEDUP_REMOVED lines=27> */
[----:B------:R-:W-:Y:S01]  /*1730*/  FFMA R78, R55, R89, R78 ;  /* 0x00000059374e7223 */ /* 0x000fe2000000004e */
[-C--:B------:R-:W-:Y:S01]  /*1740*/  FFMA R77, R48, R91.reuse, R77 ;  /* 0x0000005b304d7223 */ /* 0x080fe2000000004d */
[-C--:B------:R-:W-:Y:S01]  /*1750*/  FFMA R76, R52, R91.reuse, R76 ;  /* 0x0000005b344c7223 */ /* 0x080fe2000000004c */
[C---:B------:R-:W-:Y:S01]  /*1760*/  FFMA R75, R49.reuse, R91, R75 ;  /* 0x0000005b314b7223 */ /* 0x040fe2000000004b */
[-C--:B0-----:R-:W-:Y:S01]  /*1770*/  FFMA R65, R40, R92.reuse, R65 ;  /* 0x0000005c28417223 */ /* 0x081fe20000000041 */
[----:B------:R-:W-:Y:S01]  /*1780*/  FFMA R61, R44, R92, R61 ;  /* 0x0000005c2c3d7223 */ /* 0x000fe2000000003d */
[C---:B------:R-:W-:Y:S01]  /*1790*/  FFMA R64, R92.reuse, R41, R64 ;  /* 0x000000295c407223 */ /* 0x040fe20000000040 */
        /* <DEDUP_REMOVED lines=9> */
[C---:B------:R-:W-:Y:S01]  /*1830*/  FFMA R63, R92.reuse, R42, R63 ;  /* 0x0000002a5c3f7223 */ /* 0x040fe2000000003f */
        /* <DEDUP_REMOVED lines=13> */
[C---:B------:R-:W-:Y:S01]  /*1910*/  FFMA R82, R53.reuse, R89, R86 ;  /* 0x0000005935527223 */ /* 0x040fe20000000056 */
        /* <DEDUP_REMOVED lines=37> */
[----:B------:R-:W-:Y:S01]  /*1b70*/  IADD3 R68, PT, PT, R68, 0x8, RZ ;  /* 0x0000000844447810 */ /* 0x000fe20007ffe0ff */
[----:B------:R-:W-:Y:S06]  /*1b80*/  BRA.U UP0, `(.L_x_0) ;  /* 0xffffffed00a07547 */ /* 0x000fec000b83ffff */
[----:B------:R-:W-:Y:S05]  /*1b90*/  @P0 BRA `(.L_x_1) ;  /* 0xffffffe800600947 */ /* 0x000fea000383ffff */
[----:B------:R-:W0:Y:S01]  /*1ba0*/  LDC.64 R40, c[0x0][0x390] ;  /* 0x0000e400ff287b82 */ /* 0x000e220000000a00 */
[----:B------:R-:W-:Y:S02]  /*1bb0*/  SHF.R.U32.HI R43, RZ, 0x4, R162 ;  /* 0x00000004ff2b7819 */ /* 0x000fe400000116a2 */
[----:B------:R-:W-:-:S03]  /*1bc0*/  SHF.L.U32 R88, R162, 0x2, RZ ;  /* 0x00000002a2587819 */ /* 0x000fc600000006ff */
[----:B------:R-:W-:Y:S01]  /*1bd0*/  IMAD R164, R43, 0xb400, R164 ;  /* 0x0000b4002ba47824 */ /* 0x000fe200078e02a4 */
[----:B------:R-:W-:-:S04]  /*1be0*/  LOP3.LUT R42, R88, 0x3c, RZ, 0xc0, !PT ;  /* 0x0000003c582a7812 */ /* 0x000fc800078ec0ff */
[----:B------:R-:W-:-:S05]  /*1bf0*/  IADD3 R163, PT, PT, R42, R164, R163 ;  /* 0x000000a42aa37210 */ /* 0x000fca0007ffe0a3 */
[----:B0-----:R-:W-:-:S05]  /*1c00*/  IMAD.WIDE.U32 R40, R163, 0x4, R40 ;  /* 0x00000004a3287825 */ /* 0x001fca00078e0028 */
[----:B------:R-:W-:Y:S04]  /*1c10*/  STG.E desc[UR6][R40.64], R33 ;  /* 0x0000002128007986 */ /* 0x000fe8000c101906 */
        /* <DEDUP_REMOVED lines=126> */
[----:B------:R-:W-:Y:S01]  /*2400*/  STG.E desc[UR6][R40.64+0x2d10c], R160 ;  /* 0x02d10ca028007986 */ /* 0x000fe2000c101906 */
[----:B------:R-:W-:Y:S05]  /*2410*/  EXIT ;  /* 0x000000000000794d */ /* 0x000fea0003800000 */
.L_x_2:
[----:B------:R-:W-:-:S00]  /*2420*/  BRA `(.L_x_2) ;  /* 0xfffffffc00fc7947 */ /* 0x000fc0000383ffff */
[----:B------:R-:W-:-:S00]  /*2430*/  NOP ;  /* 0x0000000000007918 */ /* 0x000fc00000000000 */
        /* <DEDUP_REMOVED lines=12> */
.L_x_3:


//--------------------- .nv.shared.main_kernel0   --------------------------
	.section	.nv.shared.main_kernel0,"aw",@nobits
	.sectionflags	@""
	.align	4
.nv.shared.main_kernel0:
	.zero		33792


//--------------------- .nv.shared.reserved.0     --------------------------
	.section	.nv.shared.reserved.0,"aw",@nobits
	.weak		__nv_reservedSMEM_offset_0_alias
	.size		__nv_reservedSMEM_offset_0_alias, 0, 64
	.other		__nv_reservedSMEM_offset_0_alias,@"STO_CUDA_RESERVED_SHARED STV_DEFAULT"
__nv_reservedSMEM_offset_0_alias:
	.zero		0
	.zero		64


//--------------------- .nv.constant0.main_kernel0 --------------------------
	.section	.nv.constant0.main_kernel0,"a",@progbits
	.sectionflags	@""
	.align	4
.nv.constant0.main_kernel0:
	.zero		920


//--------------------- SYMBOLS --------------------------

	.type		.nv.reservedSmem.offset0,@object
	.size		.nv.reservedSmem.offset0,0x4
	.type		.nv.reservedSmem.cap,@object
	.size		.nv.reservedSmem.cap,0x4
